//
// Generated by NVIDIA NVVM Compiler
//
// Compiler Build ID: CL-36424714
// Cuda compilation tools, release 13.0, V13.0.88
// Based on NVVM 20.0.0
//

.version 9.0
.target sm_100
.address_size 64

	// .globl	_Z21computeCentroidKernelPfS_i

.visible .entry _Z21computeCentroidKernelPfS_i(
	.param .u64 .ptr .align 1 _Z21computeCentroidKernelPfS_i_param_0,
	.param .u64 .ptr .align 1 _Z21computeCentroidKernelPfS_i_param_1,
	.param .u32 _Z21computeCentroidKernelPfS_i_param_2
)
{
	.reg .pred 	%p<2>;
	.reg .b32 	%r<7>;
	.reg .b32 	%f<7>;
	.reg .b64 	%rd<7>;

	ld.param.u64 	%rd1, [_Z21computeCentroidKernelPfS_i_param_0];
	ld.param.u64 	%rd2, [_Z21computeCentroidKernelPfS_i_param_1];
	ld.param.u32 	%r2, [_Z21computeCentroidKernelPfS_i_param_2];
	mov.u32 	%r3, %ctaid.x;
	mov.u32 	%r4, %ntid.x;
	mov.u32 	%r5, %tid.x;
	mad.lo.s32 	%r1, %r3, %r4, %r5;
	setp.ge.s32 	%p1, %r1, %r2;
	@%p1 bra 	$L__BB0_2;
	cvta.to.global.u64 	%rd3, %rd1;
	cvta.to.global.u64 	%rd4, %rd2;
	mul.lo.s32 	%r6, %r1, 3;
	mul.wide.s32 	%rd5, %r6, 4;
	add.s64 	%rd6, %rd3, %rd5;
	ld.global.f32 	%f1, [%rd6];
	atom.global.add.f32 	%f2, [%rd4], %f1;
	ld.global.f32 	%f3, [%rd6+4];
	atom.global.add.f32 	%f4, [%rd4+4], %f3;
	ld.global.f32 	%f5, [%rd6+8];
	atom.global.add.f32 	%f6, [%rd4+8], %f5;
$L__BB0_2:
	ret;

}
	// .globl	_Z23computeCovarianceKernelPfS_S_i
.visible .entry _Z23computeCovarianceKernelPfS_S_i(
	.param .u64 .ptr .align 1 _Z23computeCovarianceKernelPfS_S_i_param_0,
	.param .u64 .ptr .align 1 _Z23computeCovarianceKernelPfS_S_i_param_1,
	.param .u64 .ptr .align 1 _Z23computeCovarianceKernelPfS_S_i_param_2,
	.param .u32 _Z23computeCovarianceKernelPfS_S_i_param_3
)
{
	.reg .pred 	%p<2>;
	.reg .b32 	%r<7>;
	.reg .b32 	%f<22>;
	.reg .b64 	%rd<9>;

	ld.param.u64 	%rd1, [_Z23computeCovarianceKernelPfS_S_i_param_0];
	ld.param.u64 	%rd2, [_Z23computeCovarianceKernelPfS_S_i_param_1];
	ld.param.u64 	%rd3, [_Z23computeCovarianceKernelPfS_S_i_param_2];
	ld.param.u32 	%r2, [_Z23computeCovarianceKernelPfS_S_i_param_3];
	mov.u32 	%r3, %ctaid.x;
	mov.u32 	%r4, %ntid.x;
	mov.u32 	%r5, %tid.x;
	mad.lo.s32 	%r1, %r3, %r4, %r5;
	setp.ge.s32 	%p1, %r1, %r2;
	@%p1 bra 	$L__BB1_2;
	cvta.to.global.u64 	%rd4, %rd1;
	cvta.to.global.u64 	%rd5, %rd2;
	cvta.to.global.u64 	%rd6, %rd3;
	mul.lo.s32 	%r6, %r1, 3;
	mul.wide.s32 	%rd7, %r6, 4;
	add.s64 	%rd8, %rd4, %rd7;
	ld.global.f32 	%f1, [%rd8];
	ld.global.f32 	%f2, [%rd5];
	sub.f32 	%f3, %f1, %f2;
	ld.global.f32 	%f4, [%rd8+4];
	ld.global.f32 	%f5, [%rd5+4];
	sub.f32 	%f6, %f4, %f5;
	ld.global.f32 	%f7, [%rd8+8];
	ld.global.f32 	%f8, [%rd5+8];
	sub.f32 	%f9, %f7, %f8;
	mul.f32 	%f10, %f3, %f3;
	atom.global.add.f32 	%f11, [%rd6], %f10;
	mul.f32 	%f12, %f3, %f6;
	atom.global.add.f32 	%f13, [%rd6+4], %f12;
	mul.f32 	%f14, %f3, %f9;
	atom.global.add.f32 	%f15, [%rd6+8], %f14;
	mul.f32 	%f16, %f6, %f6;
	atom.global.add.f32 	%f17, [%rd6+12], %f16;
	mul.f32 	%f18, %f6, %f9;
	atom.global.add.f32 	%f19, [%rd6+16], %f18;
	mul.f32 	%f20, %f9, %f9;
	atom.global.add.f32 	%f21, [%rd6+20], %f20;
$L__BB1_2:
	ret;

}


// ===== COMPILED SASS (sm_100) =====

	.target	sm_100

	.elftype	@"ET_EXEC"


//--------------------- .note.nv.tkinfo           --------------------------
	.section	.note.nv.tkinfo,"",@"SHT_NOTE"
	.sectionflags	@"SHF_NOTE_NV_TKINFO"
	.tkinfo
        /*0018*/ 	.word	0x00000002
        /*0030*/ 	.string	""
        /*0030*/ 	.string	"ptxas"
        /*0030*/ 	.string	"Cuda compilation tools, release 13.0, V13.0.88"
        /*0030*/ 	.string	"Build cuda_13.0.r13.0/compiler.36424714_0"
        /*0030*/ 	.string	"-arch sm_100 -m 64 "



//--------------------- .note.nv.cuinfo           --------------------------
	.section	.note.nv.cuinfo,"",@"SHT_NOTE"
	.sectionflags	@"SHF_NOTE_NV_CUINFO"
        /*0018*/ 	.short	0x0002
        /*001a*/ 	.short	0x0064
        /*001c*/ 	.short	0x0082
	.zero		2


//--------------------- .nv.info                  --------------------------
	.section	.nv.info,"",@"SHT_CUDA_INFO"
	.align	4


	//----- nvinfo : EIATTR_REGCOUNT
	.align		4
        /*0000*/ 	.byte	0x04, 0x2f
        /*0002*/ 	.short	(.L_1 - .L_0)
	.align		4
.L_0:
        /*0004*/ 	.word	index@(_Z21computeCentroidKernelPfS_i)
        /*0008*/ 	.word	0x00000010


	//----- nvinfo : EIATTR_FRAME_SIZE
	.align		4
.L_1:
        /*000c*/ 	.byte	0x04, 0x11
        /*000e*/ 	.short	(.L_3 - .L_2)
	.align		4
.L_2:
        /*0010*/ 	.word	index@(_Z21computeCentroidKernelPfS_i)
        /*0014*/ 	.word	0x00000000


	//----- nvinfo : EIATTR_REGCOUNT
	.align		4
.L_3:
        /*0018*/ 	.byte	0x04, 0x2f
        /*001a*/ 	.short	(.L_5 - .L_4)
	.align		4
.L_4:
        /*001c*/ 	.word	index@(_Z23computeCovarianceKernelPfS_S_i)
        /*0020*/ 	.word	0x00000014


	//----- nvinfo : EIATTR_FRAME_SIZE
	.align		4
.L_5:
        /*0024*/ 	.byte	0x04, 0x11
        /*0026*/ 	.short	(.L_7 - .L_6)
	.align		4
.L_6:
        /*0028*/ 	.word	index@(_Z23computeCovarianceKernelPfS_S_i)
        /*002c*/ 	.word	0x00000000


	//----- nvinfo : EIATTR_MIN_STACK_SIZE
	.align		4
.L_7:
        /*0030*/ 	.byte	0x04, 0x12
        /*0032*/ 	.short	(.L_9 - .L_8)
	.align		4
.L_8:
        /*0034*/ 	.word	index@(_Z23computeCovarianceKernelPfS_S_i)
        /*0038*/ 	.word	0x00000000


	//----- nvinfo : EIATTR_MIN_STACK_SIZE
	.align		4
.L_9:
        /*003c*/ 	.byte	0x04, 0x12
        /*003e*/ 	.short	(.L_11 - .L_10)
	.align		4
.L_10:
        /*0040*/ 	.word	index@(_Z21computeCentroidKernelPfS_i)
        /*0044*/ 	.word	0x00000000
.L_11:


//--------------------- .nv.compat                --------------------------
	.section	.nv.compat,"",@"SHT_CUDA_COMPAT_INFO"
	.align	4
        /*0000*/ 	.byte	0x02, 0x09, 0x00, 0x00, 0x02, 0x02, 0x01, 0x00, 0x02, 0x05, 0x05, 0x00, 0x03, 0x07, 0x01, 0x01
        /*0010*/ 	.byte	0x02, 0x03, 0x00, 0x00, 0x02, 0x06, 0x01, 0x00, 0x04, 0x0b, 0x08, 0x00, 0x09, 0x00, 0x00, 0x00
        /*0020*/ 	.byte	0x00, 0x00, 0x00, 0x00


//--------------------- .nv.info._Z23computeCovarianceKernelPfS_S_i --------------------------
	.section	.nv.info._Z23computeCovarianceKernelPfS_S_i,"",@"SHT_CUDA_INFO"
	.sectionflags	@""
	.align	4


	//----- nvinfo : EIATTR_CUDA_API_VERSION
	.align		4
        /*0000*/ 	.byte	0x04, 0x37
        /*0002*/ 	.short	(.L_13 - .L_12)
.L_12:
        /*0004*/ 	.word	0x00000082


	//----- nvinfo : EIATTR_KPARAM_INFO
	.align		4
.L_13:
        /*0008*/ 	.byte	0x04, 0x17
        /*000a*/ 	.short	(.L_15 - .L_14)
.L_14:
        /*000c*/ 	.word	0x00000000
        /*0010*/ 	.short	0x0003
        /*0012*/ 	.short	0x0018
        /*0014*/ 	.byte	0x00, 0xf0, 0x11, 0x00


	//----- nvinfo : EIATTR_KPARAM_INFO
	.align		4
.L_15:
        /*0018*/ 	.byte	0x04, 0x17
        /*001a*/ 	.short	(.L_17 - .L_16)
.L_16:
        /*001c*/ 	.word	0x00000000
        /*0020*/ 	.short	0x0002
        /*0022*/ 	.short	0x0010
        /*0024*/ 	.byte	0x00, 0xf5, 0x21, 0x00


	//----- nvinfo : EIATTR_KPARAM_INFO
	.align		4
.L_17:
        /*0028*/ 	.byte	0x04, 0x17
        /*002a*/ 	.short	(.L_19 - .L_18)
.L_18:
        /*002c*/ 	.word	0x00000000
        /*0030*/ 	.short	0x0001
        /*0032*/ 	.short	0x0008
        /*0034*/ 	.byte	0x00, 0xf5, 0x21, 0x00


	//----- nvinfo : EIATTR_KPARAM_INFO
	.align		4
.L_19:
        /*0038*/ 	.byte	0x04, 0x17
        /*003a*/ 	.short	(.L_21 - .L_20)
.L_20:
        /*003c*/ 	.word	0x00000000
        /*0040*/ 	.short	0x0000
        /*0042*/ 	.short	0x0000
        /*0044*/ 	.byte	0x00, 0xf5, 0x21, 0x00


	//----- nvinfo : EIATTR_SPARSE_MMA_MASK
	.align		4
.L_21:
        /*0048*/ 	.byte	0x03, 0x50
        /*004a*/ 	.short	0x0000


	//----- nvinfo : EIATTR_MAXREG_COUNT
	.align		4
        /*004c*/ 	.byte	0x03, 0x1b
        /*004e*/ 	.short	0x00ff


	//----- nvinfo : EIATTR_MERCURY_ISA_VERSION
	.align		4
        /*0050*/ 	.byte	0x03, 0x5f
        /*0052*/ 	.short	0x0101


	//----- nvinfo : EIATTR_VRC_CTA_INIT_COUNT
	.align		4
        /*0054*/ 	.byte	0x02, 0x4a
	.zero		1
	.zero		1


	//----- nvinfo : EIATTR_EXIT_INSTR_OFFSETS
	.align		4
        /*0058*/ 	.byte	0x04, 0x1c
        /*005a*/ 	.short	(.L_23 - .L_22)


	//   ....[0]....
.L_22:
        /*005c*/ 	.word	0x00000070


	//   ....[1]....
        /*0060*/ 	.word	0x00000280


	//----- nvinfo : EIATTR_CBANK_PARAM_SIZE
	.align		4
.L_23:
        /*0064*/ 	.byte	0x03, 0x19
        /*0066*/ 	.short	0x001c


	//----- nvinfo : EIATTR_PARAM_CBANK
	.align		4
        /*0068*/ 	.byte	0x04, 0x0a
        /*006a*/ 	.short	(.L_25 - .L_24)
	.align		4
.L_24:
        /*006c*/ 	.word	index@(.nv.constant0._Z23computeCovarianceKernelPfS_S_i)
        /*0070*/ 	.short	0x0380
        /*0072*/ 	.short	0x001c


	//----- nvinfo : EIATTR_SW_WAR
	.align		4
.L_25:
        /*0074*/ 	.byte	0x04, 0x36
        /*0076*/ 	.short	(.L_27 - .L_26)
.L_26:
        /*0078*/ 	.word	0x00000008
.L_27:


//--------------------- .nv.info._Z21computeCentroidKernelPfS_i --------------------------
	.section	.nv.info._Z21computeCentroidKernelPfS_i,"",@"SHT_CUDA_INFO"
	.sectionflags	@""
	.align	4


	//----- nvinfo : EIATTR_CUDA_API_VERSION
	.align		4
        /*0000*/ 	.byte	0x04, 0x37
        /*0002*/ 	.short	(.L_29 - .L_28)
.L_28:
        /*0004*/ 	.word	0x00000082


	//----- nvinfo : EIATTR_KPARAM_INFO
	.align		4
.L_29:
        /*0008*/ 	.byte	0x04, 0x17
        /*000a*/ 	.short	(.L_31 - .L_30)
.L_30:
        /*000c*/ 	.word	0x00000000
        /*0010*/ 	.short	0x0002
        /*0012*/ 	.short	0x0010
        /*0014*/ 	.byte	0x00, 0xf0, 0x11, 0x00


	//----- nvinfo : EIATTR_KPARAM_INFO
	.align		4
.L_31:
        /*0018*/ 	.byte	0x04, 0x17
        /*001a*/ 	.short	(.L_33 - .L_32)
.L_32:
        /*001c*/ 	.word	0x00000000
        /*0020*/ 	.short	0x0001
        /*0022*/ 	.short	0x0008
        /*0024*/ 	.byte	0x00, 0xf5, 0x21, 0x00


	//----- nvinfo : EIATTR_KPARAM_INFO
	.align		4
.L_33:
        /*0028*/ 	.byte	0x04, 0x17
        /*002a*/ 	.short	(.L_35 - .L_34)
.L_34:
        /*002c*/ 	.word	0x00000000
        /*0030*/ 	.short	0x0000
        /*0032*/ 	.short	0x0000
        /*0034*/ 	.byte	0x00, 0xf5, 0x21, 0x00


	//----- nvinfo : EIATTR_SPARSE_MMA_MASK
	.align		4
.L_35:
        /*0038*/ 	.byte	0x03, 0x50
        /*003a*/ 	.short	0x0000


	//----- nvinfo : EIATTR_MAXREG_COUNT
	.align		4
        /*003c*/ 	.byte	0x03, 0x1b
        /*003e*/ 	.short	0x00ff


	//----- nvinfo : EIATTR_MERCURY_ISA_VERSION
	.align		4
        /*0040*/ 	.byte	0x03, 0x5f
        /*0042*/ 	.short	0x0101


	//----- nvinfo : EIATTR_VRC_CTA_INIT_COUNT
	.align		4
        /*0044*/ 	.byte	0x02, 0x4a
	.zero		1
	.zero		1


	//----- nvinfo : EIATTR_EXIT_INSTR_OFFSETS
	.align		4
        /*0048*/ 	.byte	0x04, 0x1c
        /*004a*/ 	.short	(.L_37 - .L_36)


	//   ....[0]....
.L_36:
        /*004c*/ 	.word	0x00000070


	//   ....[1]....
        /*0050*/ 	.word	0x00000180


	//----- nvinfo : EIATTR_CBANK_PARAM_SIZE
	.align		4
.L_37:
        /*0054*/ 	.byte	0x03, 0x19
        /*0056*/ 	.short	0x0014


	//----- nvinfo : EIATTR_PARAM_CBANK
	.align		4
        /*0058*/ 	.byte	0x04, 0x0a
        /*005a*/ 	.short	(.L_39 - .L_38)
	.align		4
.L_38:
        /*005c*/ 	.word	index@(.nv.constant0._Z21computeCentroidKernelPfS_i)
        /*0060*/ 	.short	0x0380
        /*0062*/ 	.short	0x0014


	//----- nvinfo : EIATTR_SW_WAR
	.align		4
.L_39:
        /*0064*/ 	.byte	0x04, 0x36
        /*0066*/ 	.short	(.L_41 - .L_40)
.L_40:
        /*0068*/ 	.word	0x00000008
.L_41:


//--------------------- .nv.callgraph             --------------------------
	.section	.nv.callgraph,"",@"SHT_CUDA_CALLGRAPH"
	.align	4
	.sectionentsize	8
	.align		4
        /*0000*/ 	.word	0x00000000
	.align		4
        /*0004*/ 	.word	0xffffffff
	.align		4
        /*0008*/ 	.word	0x00000000
	.align		4
        /*000c*/ 	.word	0xfffffffe
	.align		4
        /*0010*/ 	.word	0x00000000
	.align		4
        /*0014*/ 	.word	0xfffffffd
	.align		4
        /*0018*/ 	.word	0x00000000
	.align		4
        /*001c*/ 	.word	0xfffffffc


//--------------------- .text._Z23computeCovarianceKernelPfS_S_i --------------------------
	.section	.text._Z23computeCovarianceKernelPfS_S_i,"ax",@progbits
	.align	128
        .global         _Z23computeCovarianceKernelPfS_S_i
        .type           _Z23computeCovarianceKernelPfS_S_i,@function
        .size           _Z23computeCovarianceKernelPfS_S_i,(.L_x_2 - _Z23computeCovarianceKernelPfS_S_i)
        .other          _Z23computeCovarianceKernelPfS_S_i,@"STO_CUDA_ENTRY STV_DEFAULT"
_Z23computeCovarianceKernelPfS_S_i:
.text._Z23computeCovarianceKernelPfS_S_i:
[----:B------:R-:W-:Y:S01]  /*0000*/  LDC R1, c[0x0][0x37c] ;  /* 0x0000df00ff017b82 */ /* 0x000fe20000000800 */
[----:B------:R-:W0:Y:S07]  /*0010*/  S2R R3, SR_TID.X ;  /* 0x0000000000037919 */ /* 0x000e2e0000002100 */
[----:B------:R-:W0:Y:S01]  /*0020*/  S2UR UR4, SR_CTAID.X ;  /* 0x00000000000479c3 */ /* 0x000e220000002500 */
[----:B------:R-:W1:Y:S07]  /*0030*/  LDCU UR5, c[0x0][0x398] ;  /* 0x00007300ff0577ac */ /* 0x000e6e0008000800 */
[----:B------:R-:W0:Y:S02]  /*0040*/  LDC R0, c[0x0][0x360] ;  /* 0x0000d800ff007b82 */ /* 0x000e240000000800 */
[----:B0-----:R-:W-:-:S05]  /*0050*/  IMAD R0, R0, UR4, R3 ;  /* 0x0000000400007c24 */ /* 0x001fca000f8e0203 */
[----:B-1----:R-:W-:-:S13]  /*0060*/  ISETP.GE.AND P0, PT, R0, UR5, PT ;  /* 0x0000000500007c0c */ /* 0x002fda000bf06270 */
[----:B------:R-:W-:Y:S05]  /*0070*/  @P0 EXIT ;  /* 0x000000000000094d */ /* 0x000fea0003800000 */
[----:B------:R-:W0:Y:S01]  /*0080*/  LDC.64 R4, c[0x0][0x380] ;  /* 0x0000e000ff047b82 */ /* 0x000e220000000a00 */
[----:B------:R-:W1:Y:S01]  /*0090*/  LDCU.64 UR6, c[0x0][0x358] ;  /* 0x00006b00ff0677ac */ /* 0x000e620008000a00 */
[----:B------:R-:W-:Y:S01]  /*00a0*/  LEA R3, R0, R0, 0x1 ;  /* 0x0000000000037211 */ /* 0x000fe200078e08ff */
[----:B------:R-:W2:Y:S05]  /*00b0*/  LDCU.64 UR4, c[0x0][0x390] ;  /* 0x00007200ff0477ac */ /* 0x000eaa0008000a00 */
[----:B------:R-:W3:Y:S01]  /*00c0*/  LDC.64 R6, c[0x0][0x388] ;  /* 0x0000e200ff067b82 */ /* 0x000ee20000000a00 */
[----:B0-----:R-:W-:-:S05]  /*00d0*/  IMAD.WIDE R4, R3, 0x4, R4 ;  /* 0x0000000403047825 */ /* 0x001fca00078e0204 */
[----:B-1----:R-:W4:Y:S04]  /*00e0*/  LDG.E R0, desc[UR6][R4.64] ;  /* 0x0000000604007981 */ /* 0x002f28000c1e1900 */
[----:B---3--:R-:W4:Y:S04]  /*00f0*/  LDG.E R3, desc[UR6][R6.64] ;  /* 0x0000000606037981 */ /* 0x008f28000c1e1900 */
[----:B------:R-:W3:Y:S04]  /*0100*/  LDG.E R10, desc[UR6][R4.64+0x4] ;  /* 0x00000406040a7981 */ /* 0x000ee8000c1e1900 */
[----:B------:R-:W3:Y:S04]  /*0110*/  LDG.E R11, desc[UR6][R6.64+0x4] ;  /* 0x00000406060b7981 */ /* 0x000ee8000c1e1900 */
[----:B------:R0:W5:Y:S04]  /*0120*/  LDG.E R12, desc[UR6][R4.64+0x8] ;  /* 0x00000806040c7981 */ /* 0x000168000c1e1900 */
[----:B------:R-:W5:Y:S01]  /*0130*/  LDG.E R13, desc[UR6][R6.64+0x8] ;  /* 0x00000806060d7981 */ /* 0x000f62000c1e1900 */
[----:B------:R-:W1:Y:S01]  /*0140*/  LDC.64 R8, c[0x0][0x390] ;  /* 0x0000e400ff087b82 */ /* 0x000e620000000a00 */
[----:B--2---:R-:W-:-:S04]  /*0150*/  UIADD3 UR4, UP0, UPT, UR4, 0x4, URZ ;  /* 0x0000000404047890 */ /* 0x004fc8000ff1e0ff */
[----:B------:R-:W-:Y:S02]  /*0160*/  UIADD3.X UR5, UPT, UPT, URZ, UR5, URZ, UP0, !UPT ;  /* 0x00000005ff057290 */ /* 0x000fe400087fe4ff */
[----:B------:R-:W-:Y:S01]  /*0170*/  MOV R2, UR4 ;  /* 0x0000000400027c02 */ /* 0x000fe20008000f00 */
[----:B----4-:R-:W-:-:S03]  /*0180*/  FADD R0, R0, -R3 ;  /* 0x8000000300007221 */ /* 0x010fc60000000000 */
[----:B------:R-:W-:Y:S01]  /*0190*/  MOV R3, UR5 ;  /* 0x0000000500037c02 */ /* 0x000fe20008000f00 */
[----:B------:R-:W-:Y:S01]  /*01a0*/  FMUL R15, R0, R0 ;  /* 0x00000000000f7220 */ /* 0x000fe20000400000 */
[----:B---3--:R-:W-:-:S04]  /*01b0*/  FADD R11, R10, -R11 ;  /* 0x8000000b0a0b7221 */ /* 0x008fc80000000000 */
[----:B-1----:R-:W-:Y:S01]  /*01c0*/  REDG.E.ADD.F32.FTZ.RN.STRONG.GPU desc[UR6][R8.64], R15 ;  /* 0x0000000f080079a6 */ /* 0x002fe2000c12f306 */
[-C--:B0-----:R-:W-:Y:S01]  /*01d0*/  FMUL R5, R0, R11.reuse ;  /* 0x0000000b00057220 */ /* 0x081fe20000400000 */
[----:B-----5:R-:W-:Y:S01]  /*01e0*/  FADD R12, R12, -R13 ;  /* 0x8000000d0c0c7221 */ /* 0x020fe20000000000 */
[----:B------:R-:W-:-:S03]  /*01f0*/  FMUL R13, R11, R11 ;  /* 0x0000000b0b0d7220 */ /* 0x000fc60000400000 */
[----:B------:R-:W-:Y:S01]  /*0200*/  REDG.E.ADD.F32.FTZ.RN.STRONG.GPU desc[UR6][R2.64], R5 ;  /* 0x00000005020079a6 */ /* 0x000fe2000c12f306 */
[-C--:B------:R-:W-:Y:S01]  /*0210*/  FMUL R7, R0, R12.reuse ;  /* 0x0000000c00077220 */ /* 0x080fe20000400000 */
[-C--:B------:R-:W-:Y:S01]  /*0220*/  FMUL R11, R11, R12.reuse ;  /* 0x0000000c0b0b7220 */ /* 0x080fe20000400000 */
[----:B------:R-:W-:-:S03]  /*0230*/  FMUL R17, R12, R12 ;  /* 0x0000000c0c117220 */ /* 0x000fc60000400000 */
[----:B------:R-:W-:Y:S04]  /*0240*/  REDG.E.ADD.F32.FTZ.RN.STRONG.GPU desc[UR6][R2.64+0x4], R7 ;  /* 0x00000407020079a6 */ /* 0x000fe8000c12f306 */
[----:B------:R-:W-:Y:S04]  /*0250*/  REDG.E.ADD.F32.FTZ.RN.STRONG.GPU desc[UR6][R2.64+0x8], R13 ;  /* 0x0000080d020079a6 */ /* 0x000fe8000c12f306 */
[----:B------:R-:W-:Y:S04]  /*0260*/  REDG.E.ADD.F32.FTZ.RN.STRONG.GPU desc[UR6][R2.64+0xc], R11 ;  /* 0x00000c0b020079a6 */ /* 0x000fe8000c12f306 */
[----:B------:R-:W-:Y:S01]  /*0270*/  REDG.E.ADD.F32.FTZ.RN.STRONG.GPU desc[UR6][R2.64+0x10], R17 ;  /* 0x00001011020079a6 */ /* 0x000fe2000c12f306 */
[----:B------:R-:W-:Y:S05]  /*0280*/  EXIT ;  /* 0x000000000000794d */ /* 0x000fea0003800000 */
.L_x_0:
[----:B------:R-:W-:-:S00]  /*0290*/  BRA `(.L_x_0) ;  /* 0xfffffffc00fc7947 */ /* 0x000fc0000383ffff */
[----:B------:R-:W-:-:S00]  /*02a0*/  NOP ;  /* 0x0000000000007918 */ /* 0x000fc00000000000 */
        /* <DEDUP_REMOVED lines=13> */
.L_x_2:


//--------------------- .text._Z21computeCentroidKernelPfS_i --------------------------
	.section	.text._Z21computeCentroidKernelPfS_i,"ax",@progbits
	.align	128
        .global         _Z21computeCentroidKernelPfS_i
        .type           _Z21computeCentroidKernelPfS_i,@function
        .size           _Z21computeCentroidKernelPfS_i,(.L_x_3 - _Z21computeCentroidKernelPfS_i)
        .other          _Z21computeCentroidKernelPfS_i,@"STO_CUDA_ENTRY STV_DEFAULT"
_Z21computeCentroidKernelPfS_i:
.text._Z21computeCentroidKernelPfS_i:
        /* <DEDUP_REMOVED lines=10> */
[----:B------:R-:W-:Y:S01]  /*00a0*/  IMAD R5, R0, 0x3, RZ ;  /* 0x0000000300057824 */ /* 0x000fe200078e02ff */
[----:B------:R-:W2:Y:S03]  /*00b0*/  LDCU.64 UR4, c[0x0][0x388] ;  /* 0x00007100ff0477ac */ /* 0x000ea60008000a00 */
[----:B0-----:R-:W-:-:S05]  /*00c0*/  IMAD.WIDE R2, R5, 0x4, R2 ;  /* 0x0000000405027825 */ /* 0x001fca00078e0202 */
[----:B-1----:R-:W3:Y:S01]  /*00d0*/  LDG.E R9, desc[UR6][R2.64] ;  /* 0x0000000602097981 */ /* 0x002ee2000c1e1900 */
[----:B------:R-:W3:Y:S01]  /*00e0*/  LDC.64 R4, c[0x0][0x388] ;  /* 0x0000e200ff047b82 */ /* 0x000ee20000000a00 */
[----:B--2---:R-:W-:-:S04]  /*00f0*/  UIADD3 UR4, UP0, UPT, UR4, 0x4, URZ ;  /* 0x0000000404047890 */ /* 0x004fc8000ff1e0ff */
[----:B------:R-:W-:Y:S01]  /*0100*/  UIADD3.X UR5, UPT, UPT, URZ, UR5, URZ, UP0, !UPT ;  /* 0x00000005ff057290 */ /* 0x000fe200087fe4ff */
[----:B---3--:R-:W-:Y:S04]  /*0110*/  REDG.E.ADD.F32.FTZ.RN.STRONG.GPU desc[UR6][R4.64], R9 ;  /* 0x00000009040079a6 */ /* 0x008fe8000c12f306 */
[----:B------:R-:W2:Y:S01]  /*0120*/  LDG.E R11, desc[UR6][R2.64+0x4] ;  /* 0x00000406020b7981 */ /* 0x000ea2000c1e1900 */
[----:B------:R-:W-:Y:S02]  /*0130*/  MOV R6, UR4 ;  /* 0x0000000400067c02 */ /* 0x000fe40008000f00 */
[----:B------:R-:W-:-:S05]  /*0140*/  MOV R7, UR5 ;  /* 0x0000000500077c02 */ /* 0x000fca0008000f00 */
[----:B--2---:R-:W-:Y:S04]  /*0150*/  REDG.E.ADD.F32.FTZ.RN.STRONG.GPU desc[UR6][R6.64], R11 ;  /* 0x0000000b060079a6 */ /* 0x004fe8000c12f306 */
[----:B------:R-:W2:Y:S04]  /*0160*/  LDG.E R13, desc[UR6][R2.64+0x8] ;  /* 0x00000806020d7981 */ /* 0x000ea8000c1e1900 */
[----:B--2---:R-:W-:Y:S01]  /*0170*/  REDG.E.ADD.F32.FTZ.RN.STRONG.GPU desc[UR6][R6.64+0x4], R13 ;  /* 0x0000040d060079a6 */ /* 0x004fe2000c12f306 */
[----:B------:R-:W-:Y:S05]  /*0180*/  EXIT ;  /* 0x000000000000794d */ /* 0x000fea0003800000 */
.L_x_1:
        /* <DEDUP_REMOVED lines=15> */
.L_x_3:


//--------------------- .nv.shared.reserved.0     --------------------------
	.section	.nv.shared.reserved.0,"aw",@nobits
	.weak		__nv_reservedSMEM_offset_0_alias
	.size		__nv_reservedSMEM_offset_0_alias, 0, 64
	.other		__nv_reservedSMEM_offset_0_alias,@"STO_CUDA_RESERVED_SHARED STV_DEFAULT"
__nv_reservedSMEM_offset_0_alias:
	.zero		0
	.zero		64


//--------------------- .nv.constant0._Z23computeCovarianceKernelPfS_S_i --------------------------
	.section	.nv.constant0._Z23computeCovarianceKernelPfS_S_i,"a",@progbits
	.sectionflags	@""
	.align	4
.nv.constant0._Z23computeCovarianceKernelPfS_S_i:
	.zero		924


//--------------------- .nv.constant0._Z21computeCentroidKernelPfS_i --------------------------
	.section	.nv.constant0._Z21computeCentroidKernelPfS_i,"a",@progbits
	.sectionflags	@""
	.align	4
.nv.constant0._Z21computeCentroidKernelPfS_i:
	.zero		916


//--------------------- SYMBOLS --------------------------

	.type		.nv.reservedSmem.offset0,@object
	.size		.nv.reservedSmem.offset0,0x4
